	.headerflags	@"EF_CUDA_TEXMODE_UNIFIED EF_CUDA_64BIT_ADDRESS EF_CUDA_ACCELERATORS EF_CUDA_SM90 EF_CUDA_VIRTUAL_SM(EF_CUDA_SM90)"
	.elftype	@"ET_EXEC"


//--------------------- .nv.info                  --------------------------
	.section	.nv.info,"",@"SHT_CUDA_INFO"
	.align	4


	//----- nvinfo : EIATTR_REGCOUNT
	.align		4
        /*0000*/ 	.byte	0x04, 0x2f
        /*0002*/ 	.short	(.L_3 - .L_2)
	.align		4
.L_2:
        /*0004*/ 	.word	index@(triton_poi_fused__native_batch_norm_legit_no_training_hardtanh_25)
        /*0008*/ 	.word	0x00000010


	//----- nvinfo : EIATTR_MIN_STACK_SIZE
	.align		4
.L_3:
        /*000c*/ 	.byte	0x04, 0x12
        /*000e*/ 	.short	(.L_5 - .L_4)
	.align		4
.L_4:
        /*0010*/ 	.word	index@(triton_poi_fused__native_batch_norm_legit_no_training_hardtanh_25)
        /*0014*/ 	.word	0x00000000


	//----- nvinfo : EIATTR_FRAME_SIZE
	.align		4
.L_5:
        /*0018*/ 	.byte	0x04, 0x11
        /*001a*/ 	.short	(.L_7 - .L_6)
	.align		4
.L_6:
        /*001c*/ 	.word	index@(triton_poi_fused__native_batch_norm_legit_no_training_hardtanh_25)
        /*0020*/ 	.word	0x00000000


	//----- nvinfo : EIATTR_MIN_STACK_SIZE
	.align		4
.L_7:
        /*0024*/ 	.byte	0x04, 0x12
        /*0026*/ 	.short	(.L_9 - .L_8)
	.align		4
.L_8:
        /*0028*/ 	.word	index@(triton_poi_fused__native_batch_norm_legit_no_training_hardtanh_25)
        /*002c*/ 	.word	0x00000000
.L_9:


//--------------------- .nv.info.triton_poi_fused__native_batch_norm_legit_no_training_hardtanh_25 --------------------------
	.section	.nv.info.triton_poi_fused__native_batch_norm_legit_no_training_hardtanh_25,"",@"SHT_CUDA_INFO"
	.sectionflags	@""
	.align	4


	//----- nvinfo : EIATTR_CUDA_API_VERSION
	.align		4
        /*0000*/ 	.byte	0x04, 0x37
        /*0002*/ 	.short	(.L_11 - .L_10)
.L_10:
        /*0004*/ 	.word	0x0000007c


	//----- nvinfo : EIATTR_KPARAM_INFO
	.align		4
.L_11:
        /*0008*/ 	.byte	0x04, 0x17
        /*000a*/ 	.short	(.L_13 - .L_12)
.L_12:
        /*000c*/ 	.word	0x00000000
        /*0010*/ 	.short	0x0006
        /*0012*/ 	.short	0x0030
        /*0014*/ 	.byte	0x00, 0xf0, 0x11, 0x00


	//----- nvinfo : EIATTR_KPARAM_INFO
	.align		4
.L_13:
        /*0018*/ 	.byte	0x04, 0x17
        /*001a*/ 	.short	(.L_15 - .L_14)
.L_14:
        /*001c*/ 	.word	0x00000000
        /*0020*/ 	.short	0x0005
        /*0022*/ 	.short	0x0028
        /*0024*/ 	.byte	0x00, 0xf4, 0x21, 0x00


	//----- nvinfo : EIATTR_KPARAM_INFO
	.align		4
.L_15:
        /*0028*/ 	.byte	0x04, 0x17
        /*002a*/ 	.short	(.L_17 - .L_16)
.L_16:
        /*002c*/ 	.word	0x00000000
        /*0030*/ 	.short	0x0004
        /*0032*/ 	.short	0x0020
        /*0034*/ 	.byte	0x00, 0xf4, 0x21, 0x00


	//----- nvinfo : EIATTR_KPARAM_INFO
	.align		4
.L_17:
        /*0038*/ 	.byte	0x04, 0x17
        /*003a*/ 	.short	(.L_19 - .L_18)
.L_18:
        /*003c*/ 	.word	0x00000000
        /*0040*/ 	.short	0x0003
        /*0042*/ 	.short	0x0018
        /*0044*/ 	.byte	0x00, 0xf4, 0x21, 0x00


	//----- nvinfo : EIATTR_KPARAM_INFO
	.align		4
.L_19:
        /*0048*/ 	.byte	0x04, 0x17
        /*004a*/ 	.short	(.L_21 - .L_20)
.L_20:
        /*004c*/ 	.word	0x00000000
        /*0050*/ 	.short	0x0002
        /*0052*/ 	.short	0x0010
        /*0054*/ 	.byte	0x00, 0xf4, 0x21, 0x00


	//----- nvinfo : EIATTR_KPARAM_INFO
	.align		4
.L_21:
        /*0058*/ 	.byte	0x04, 0x17
        /*005a*/ 	.short	(.L_23 - .L_22)
.L_22:
        /*005c*/ 	.word	0x00000000
        /*0060*/ 	.short	0x0001
        /*0062*/ 	.short	0x0008
        /*0064*/ 	.byte	0x00, 0xf4, 0x21, 0x00


	//----- nvinfo : EIATTR_KPARAM_INFO
	.align		4
.L_23:
        /*0068*/ 	.byte	0x04, 0x17
        /*006a*/ 	.short	(.L_25 - .L_24)
.L_24:
        /*006c*/ 	.word	0x00000000
        /*0070*/ 	.short	0x0000
        /*0072*/ 	.short	0x0000
        /*0074*/ 	.byte	0x00, 0xf4, 0x21, 0x00


	//----- nvinfo : EIATTR_SPARSE_MMA_MASK
	.align		4
.L_25:
        /*0078*/ 	.byte	0x03, 0x50
        /*007a*/ 	.short	0x0000


	//----- nvinfo : EIATTR_MAXREG_COUNT
	.align		4
        /*007c*/ 	.byte	0x03, 0x1b
        /*007e*/ 	.short	0x00ff


	//----- nvinfo : EIATTR_EXIT_INSTR_OFFSETS
	.align		4
        /*0080*/ 	.byte	0x04, 0x1c
        /*0082*/ 	.short	(.L_27 - .L_26)


	//   ....[0]....
.L_26:
        /*0084*/ 	.word	0x000003c0


	//----- nvinfo : EIATTR_REQNTID
	.align		4
.L_27:
        /*0088*/ 	.byte	0x04, 0x10
        /*008a*/ 	.short	(.L_29 - .L_28)
.L_28:
        /*008c*/ 	.word	0x00000080
        /*0090*/ 	.word	0x00000001
        /*0094*/ 	.word	0x00000001


	//----- nvinfo : EIATTR_CBANK_PARAM_SIZE
	.align		4
.L_29:
        /*0098*/ 	.byte	0x03, 0x19
        /*009a*/ 	.short	0x0034


	//----- nvinfo : EIATTR_PARAM_CBANK
	.align		4
        /*009c*/ 	.byte	0x04, 0x0a
        /*009e*/ 	.short	(.L_31 - .L_30)
	.align		4
.L_30:
        /*00a0*/ 	.word	index@(.nv.constant0.triton_poi_fused__native_batch_norm_legit_no_training_hardtanh_25)
        /*00a4*/ 	.short	0x0210
        /*00a6*/ 	.short	0x0034


	//----- nvinfo : EIATTR_SW_WAR
	.align		4
.L_31:
        /*00a8*/ 	.byte	0x04, 0x36
        /*00aa*/ 	.short	(.L_33 - .L_32)
.L_32:
        /*00ac*/ 	.word	0x00000008
.L_33:


//--------------------- .nv.callgraph             --------------------------
	.section	.nv.callgraph,"",@"SHT_CUDA_CALLGRAPH"
	.align	4
	.sectionentsize	8
	.align		4
        /*0000*/ 	.word	0x00000000
	.align		4
        /*0004*/ 	.word	0xffffffff
	.align		4
        /*0008*/ 	.word	0x00000000
	.align		4
        /*000c*/ 	.word	0xfffffffe
	.align		4
        /*0010*/ 	.word	0x00000000
	.align		4
        /*0014*/ 	.word	0xfffffffd
	.align		4
        /*0018*/ 	.word	0x00000000
	.align		4
        /*001c*/ 	.word	0xfffffffc


//--------------------- .nv.constant4             --------------------------
	.section	.nv.constant4,"a",@progbits
	.align	8
	.align		8
.nv.constant4:
        /*0000*/ 	.dword	_$_str
	.align		8
        /*0008*/ 	.dword	_$_str_$_2


//--------------------- .text.triton_poi_fused__native_batch_norm_legit_no_training_hardtanh_25 --------------------------
	.section	.text.triton_poi_fused__native_batch_norm_legit_no_training_hardtanh_25,"ax",@progbits
	.align	128
        .global         triton_poi_fused__native_batch_norm_legit_no_training_hardtanh_25
        .type           triton_poi_fused__native_batch_norm_legit_no_training_hardtanh_25,@function
        .size           triton_poi_fused__native_batch_norm_legit_no_training_hardtanh_25,(.L_x_1 - triton_poi_fused__native_batch_norm_legit_no_training_hardtanh_25)
        .other          triton_poi_fused__native_batch_norm_legit_no_training_hardtanh_25,@"STO_CUDA_ENTRY STV_DEFAULT"
triton_poi_fused__native_batch_norm_legit_no_training_hardtanh_25:
.text.triton_poi_fused__native_batch_norm_legit_no_training_hardtanh_25:
[----:B------:R-:W-:Y:S01]  /*0000*/  LDC R1, c[0x0][0x28] ;  /* 0x00000a00ff017b82 */ /* 0x000fe20000000800 */
[----:B------:R-:W1:Y:S07]  /*0010*/  S2R R0, SR_TID.X ;  /* 0x0000000000007919 */ /* 0x000e6e0000002100 */
[----:B------:R-:W2:Y:S01]  /*0020*/  LDC.64 R6, c[0x0][0x220] ;  /* 0x00008800ff067b82 */ /* 0x000ea20000000a00 */
[----:B------:R-:W-:Y:S01]  /*0030*/  ULDC.64 UR4, c[0x0][0x208] ;  /* 0x0000820000047ab9 */ /* 0x000fe20000000a00 */
[----:B------:R-:W3:Y:S06]  /*0040*/  S2R R5, SR_CTAID.X ;  /* 0x0000000000057919 */ /* 0x000eec0000002500 */
[----:B------:R-:W4:Y:S08]  /*0050*/  LDC.64 R8, c[0x0][0x228] ;  /* 0x00008a00ff087b82 */ /* 0x000f300000000a00 */
[----:B------:R-:W5:Y:S01]  /*0060*/  LDC.64 R10, c[0x0][0x230] ;  /* 0x00008c00ff0a7b82 */ /* 0x000f620000000a00 */
[----:B-1----:R-:W-:Y:S01]  /*0070*/  IMAD.SHL.U32 R0, R0, 0x2, RZ ;  /* 0x0000000200007824 */ /* 0x002fe200078e00ff */
[----:B---3--:R-:W-:-:S04]  /*0080*/  SHF.R.S32.HI R3, RZ, 0x17, R5 ;  /* 0x00000017ff037819 */ /* 0x008fc80000011405 */
[----:B------:R-:W-:Y:S02]  /*0090*/  LOP3.LUT R0, R0, 0xfe, RZ, 0xc0, !PT ;  /* 0x000000fe00007812 */ /* 0x000fe400078ec0ff */
[----:B------:R-:W-:Y:S02]  /*00a0*/  SGXT R3, R3, 0x1 ;  /* 0x000000010303781a */ /* 0x000fe40000000200 */
[----:B------:R-:W-:-:S04]  /*00b0*/  LEA R0, R5, R0, 0x8 ;  /* 0x0000000005007211 */ /* 0x000fc800078e40ff */
[----:B------:R-:W-:-:S04]  /*00c0*/  LEA.HI R3, R3, R0, RZ, 0x4 ;  /* 0x0000000003037211 */ /* 0x000fc800078f20ff */
[----:B------:R-:W-:-:S05]  /*00d0*/  SHF.R.S32.HI R3, RZ, 0x4, R3 ;  /* 0x00000004ff037819 */ /* 0x000fca0000011403 */
[----:B------:R-:W-:-:S05]  /*00e0*/  IMAD.HI R2, R3, 0x38e38e39, RZ ;  /* 0x38e38e3903027827 */ /* 0x000fca00078e02ff */
[----:B------:R-:W-:-:S04]  /*00f0*/  SHF.R.U32.HI R5, RZ, 0x1f, R2 ;  /* 0x0000001fff057819 */ /* 0x000fc80000011602 */
[----:B------:R-:W-:Y:S02]  /*0100*/  LEA.HI.SX32 R2, R2, R5, 0x19 ;  /* 0x0000000502027211 */ /* 0x000fe400078fcaff */
[----:B------:R-:W1:Y:S03]  /*0110*/  LDC.64 R4, c[0x0][0x218] ;  /* 0x00008600ff047b82 */ /* 0x000e660000000a00 */
[----:B------:R-:W-:-:S04]  /*0120*/  IMAD R13, R2, -0x240, R3 ;  /* 0xfffffdc0020d7824 */ /* 0x000fc800078e0203 */
[C---:B--2---:R-:W-:Y:S01]  /*0130*/  IMAD.WIDE R6, R13.reuse, 0x4, R6 ;  /* 0x000000040d067825 */ /* 0x044fe200078e0206 */
[----:B------:R-:W2:Y:S05]  /*0140*/  LDC.64 R2, c[0x0][0x210] ;  /* 0x00008400ff027b82 */ /* 0x000eaa0000000a00 */
[----:B------:R-:W3:Y:S01]  /*0150*/  LDG.E.EL R6, desc[UR4][R6.64] ;  /* 0x0000000406067981 */ /* 0x000ee2000c2e1900 */
[----:B----4-:R-:W-:-:S04]  /*0160*/  IMAD.WIDE R8, R13, 0x4, R8 ;  /* 0x000000040d087825 */ /* 0x010fc800078e0208 */
[C---:B-----5:R-:W-:Y:S02]  /*0170*/  IMAD.WIDE R10, R13.reuse, 0x4, R10 ;  /* 0x000000040d0a7825 */ /* 0x060fe400078e020a */
[----:B------:R-:W4:Y:S02]  /*0180*/  LDG.E.EL R8, desc[UR4][R8.64] ;  /* 0x0000000408087981 */ /* 0x000f24000c2e1900 */
[----:B-1----:R-:W-:Y:S02]  /*0190*/  IMAD.WIDE R4, R13, 0x4, R4 ;  /* 0x000000040d047825 */ /* 0x002fe400078e0204 */
[----:B------:R-:W4:Y:S04]  /*01a0*/  LDG.E.EL R11, desc[UR4][R10.64] ;  /* 0x000000040a0b7981 */ /* 0x000f28000c2e1900 */
[----:B------:R-:W5:Y:S01]  /*01b0*/  LDG.E.EL R4, desc[UR4][R4.64] ;  /* 0x0000000404047981 */ /* 0x000f62000c2e1900 */
[----:B--2---:R-:W-:-:S06]  /*01c0*/  IMAD.WIDE R2, R0, 0x4, R2 ;  /* 0x0000000400027825 */ /* 0x004fcc00078e0202 */
[----:B------:R-:W5:Y:S01]  /*01d0*/  LDG.E.64 R2, desc[UR4][R2.64] ;  /* 0x0000000402027981 */ /* 0x000f62000c1e1b00 */
[----:B------:R-:W-:Y:S02]  /*01e0*/  IMAD.MOV.U32 R12, RZ, RZ, 0x3e800000 ;  /* 0x3e800000ff0c7424 */ /* 0x000fe400078e00ff */
[----:B---3--:R-:W-:-:S04]  /*01f0*/  FADD R6, R6, 9.9999997473787516356e-06 ;  /* 0x3727c5ac06067421 */ /* 0x008fc80000000000 */
[----:B------:R-:W1:Y:S02]  /*0200*/  MUFU.SQRT R7, R6 ;  /* 0x0000000600077308 */ /* 0x000e640000002000 */
[C---:B-1----:R-:W-:Y:S02]  /*0210*/  FSETP.GT.AND P0, PT, R7.reuse, 8.50705917302346158658e+37, PT ;  /* 0x7e8000000700780b */ /* 0x042fe40003f04000 */
[----:B------:R-:W-:-:S11]  /*0220*/  FSETP.GEU.AND P1, PT, R7, 1.175494350822287508e-38, PT ;  /* 0x008000000700780b */ /* 0x000fd60003f2e000 */
[----:B------:R-:W-:-:S04]  /*0230*/  @P0 FMUL R7, R7, 0.25 ;  /* 0x3e80000007070820 */ /* 0x000fc80000400000 */
[----:B------:R-:W-:-:S06]  /*0240*/  @!P1 FMUL R7, R7, 16777216 ;  /* 0x4b80000007079820 */ /* 0x000fcc0000400000 */
[----:B------:R-:W1:Y:S01]  /*0250*/  MUFU.RCP R7, R7 ;  /* 0x0000000700077308 */ /* 0x000e620000001000 */
[----:B------:R-:W-:Y:S01]  /*0260*/  FSEL R12, R12, 1, P0 ;  /* 0x3f8000000c0c7808 */ /* 0x000fe20000000000 */
[----:B-----5:R-:W-:-:S04]  /*0270*/  FADD R2, R2, -R4 ;  /* 0x8000000402027221 */ /* 0x020fc80000000000 */
[----:B------:R-:W-:Y:S01]  /*0280*/  @!P1 FMUL R12, R12, 16777216 ;  /* 0x4b8000000c0c9820 */ /* 0x000fe20000400000 */
[----:B------:R-:W-:-:S03]  /*0290*/  FADD R3, R3, -R4 ;  /* 0x8000000403037221 */ /* 0x000fc60000000000 */
[----:B-1----:R-:W-:-:S04]  /*02a0*/  FMUL R12, R7, R12 ;  /* 0x0000000c070c7220 */ /* 0x002fc80000400000 */
[-C--:B------:R-:W-:Y:S01]  /*02b0*/  FMUL R4, R2, R12.reuse ;  /* 0x0000000c02047220 */ /* 0x080fe20000400000 */
[----:B------:R-:W-:Y:S02]  /*02c0*/  FMUL R12, R3, R12 ;  /* 0x0000000c030c7220 */ /* 0x000fe40000400000 */
[----:B------:R-:W1:Y:S01]  /*02d0*/  LDC.64 R2, c[0x0][0x238] ;  /* 0x00008e00ff027b82 */ /* 0x000e620000000a00 */
[C-C-:B----4-:R-:W-:Y:S01]  /*02e0*/  FFMA R4, R8.reuse, R4, R11.reuse ;  /* 0x0000000408047223 */ /* 0x150fe2000000000b */
[----:B------:R-:W-:-:S04]  /*02f0*/  FFMA R12, R8, R12, R11 ;  /* 0x0000000c080c7223 */ /* 0x000fc8000000000b */
[----:B------:R-:W-:Y:S02]  /*0300*/  FSETP.GTU.AND P0, PT, R4, RZ, PT ;  /* 0x000000ff0400720b */ /* 0x000fe40003f0c000 */
[----:B------:R-:W-:Y:S02]  /*0310*/  FSETP.GTU.AND P1, PT, R12, RZ, PT ;  /* 0x000000ff0c00720b */ /* 0x000fe40003f2c000 */
[----:B------:R-:W-:Y:S02]  /*0320*/  FSEL R4, R4, RZ, P0 ;  /* 0x000000ff04047208 */ /* 0x000fe40000000000 */
[----:B------:R-:W-:Y:S02]  /*0330*/  FSEL R5, R12, RZ, P1 ;  /* 0x000000ff0c057208 */ /* 0x000fe40000800000 */
[----:B------:R-:W-:Y:S02]  /*0340*/  FSETP.GEU.AND P2, PT, R4, 6, PT ;  /* 0x40c000000400780b */ /* 0x000fe40003f4e000 */
[----:B------:R-:W-:-:S02]  /*0350*/  FSETP.GEU.AND P3, PT, R5, 6, PT ;  /* 0x40c000000500780b */ /* 0x000fc40003f6e000 */
[----:B------:R-:W-:Y:S02]  /*0360*/  FSETP.NAN.AND P0, PT, R4, R4, PT ;  /* 0x000000040400720b */ /* 0x000fe40003f08000 */
[----:B------:R-:W-:Y:S01]  /*0370*/  FSETP.NAN.AND P1, PT, R5, R5, PT ;  /* 0x000000050500720b */ /* 0x000fe20003f28000 */
[----:B-1----:R-:W-:-:S06]  /*0380*/  IMAD.WIDE R2, R0, 0x4, R2 ;  /* 0x0000000400027825 */ /* 0x002fcc00078e0202 */
[----:B------:R-:W-:Y:S02]  /*0390*/  @P2 SEL R4, R4, 0x40c00000, P0 ;  /* 0x40c0000004042807 */ /* 0x000fe40000000000 */
[----:B------:R-:W-:-:S05]  /*03a0*/  @P3 SEL R5, R5, 0x40c00000, P1 ;  /* 0x40c0000005053807 */ /* 0x000fca0000800000 */
[----:B------:R-:W-:Y:S01]  /*03b0*/  STG.E.64 desc[UR4][R2.64], R4 ;  /* 0x0000000402007986 */ /* 0x000fe2000c101b04 */
[----:B------:R-:W-:Y:S05]  /*03c0*/  EXIT ;  /* 0x000000000000794d */ /* 0x000fea0003800000 */
.L_x_0:
[----:B------:R-:W-:-:S00]  /*03d0*/  BRA `(.L_x_0) ;  /* 0xfffffffc00fc7947 */ /* 0x000fc0000383ffff */
[----:B------:R-:W-:-:S00]  /*03e0*/  NOP ;  /* 0x0000000000007918 */ /* 0x000fc00000000000 */
        /* <DEDUP_REMOVED lines=9> */
.L_x_1:


//--------------------- .nv.global.init           --------------------------
	.section	.nv.global.init,"aw",@progbits
.nv.global.init:
	.type		_$_str,@object
	.size		_$_str,(_$_str_$_2 - _$_str)
_$_str:
        /*0000*/ 	.byte	0x5f, 0x5f, 0x43, 0x55, 0x44, 0x41, 0x5f, 0x46, 0x54, 0x5a, 0x00
	.type		_$_str_$_2,@object
	.size		_$_str_$_2,(.L_1 - _$_str_$_2)
_$_str_$_2:
        /*000b*/ 	.byte	0x5f, 0x5f, 0x43, 0x55, 0x44, 0x41, 0x5f, 0x50, 0x52, 0x45, 0x43, 0x5f, 0x53, 0x51, 0x52, 0x54
        /*001b*/ 	.byte	0x00
.L_1:


//--------------------- .nv.constant0.triton_poi_fused__native_batch_norm_legit_no_training_hardtanh_25 --------------------------
	.section	.nv.constant0.triton_poi_fused__native_batch_norm_legit_no_training_hardtanh_25,"a",@progbits
	.sectionflags	@""
	.align	4
.nv.constant0.triton_poi_fused__native_batch_norm_legit_no_training_hardtanh_25:
	.zero		580
